//
// Generated by NVIDIA NVVM Compiler
//
// Compiler Build ID: CL-36424714
// Cuda compilation tools, release 13.0, V13.0.88
// Based on NVVM 20.0.0
//

.version 9.0
.target sm_100
.address_size 64

	// .globl	_Z18kernel_with_branchPi

.visible .entry _Z18kernel_with_branchPi(
	.param .u64 .ptr .align 1 _Z18kernel_with_branchPi_param_0
)
{
	.reg .pred 	%p<2>;
	.reg .b32 	%r<5>;
	.reg .b64 	%rd<7>;

	ld.param.u64 	%rd2, [_Z18kernel_with_branchPi_param_0];
	cvta.to.global.u64 	%rd1, %rd2;
	mov.u32 	%r1, %tid.x;
	and.b32  	%r2, %r1, 1;
	setp.eq.b32 	%p1, %r2, 1;
	@%p1 bra 	$L__BB0_2;
	mul.wide.u32 	%rd5, %r1, 4;
	add.s64 	%rd6, %rd1, %rd5;
	mov.b32 	%r4, 1;
	st.global.u32 	[%rd6], %r4;
	bra.uni 	$L__BB0_3;
$L__BB0_2:
	mul.wide.u32 	%rd3, %r1, 4;
	add.s64 	%rd4, %rd1, %rd3;
	mov.b32 	%r3, 0;
	st.global.u32 	[%rd4], %r3;
$L__BB0_3:
	ret;

}


// ===== COMPILED SASS (sm_100) =====

	.target	sm_100

	.elftype	@"ET_EXEC"


//--------------------- .note.nv.tkinfo           --------------------------
	.section	.note.nv.tkinfo,"",@"SHT_NOTE"
	.sectionflags	@"SHF_NOTE_NV_TKINFO"
	.tkinfo
        /*0018*/ 	.word	0x00000002
        /*0030*/ 	.string	""
        /*0030*/ 	.string	"ptxas"
        /*0030*/ 	.string	"Cuda compilation tools, release 13.0, V13.0.88"
        /*0030*/ 	.string	"Build cuda_13.0.r13.0/compiler.36424714_0"
        /*0030*/ 	.string	"-arch sm_100 -m 64 "



//--------------------- .note.nv.cuinfo           --------------------------
	.section	.note.nv.cuinfo,"",@"SHT_NOTE"
	.sectionflags	@"SHF_NOTE_NV_CUINFO"
        /*0018*/ 	.short	0x0002
        /*001a*/ 	.short	0x0064
        /*001c*/ 	.short	0x0082
	.zero		2


//--------------------- .nv.info                  --------------------------
	.section	.nv.info,"",@"SHT_CUDA_INFO"
	.align	4


	//----- nvinfo : EIATTR_REGCOUNT
	.align		4
        /*0000*/ 	.byte	0x04, 0x2f
        /*0002*/ 	.short	(.L_1 - .L_0)
	.align		4
.L_0:
        /*0004*/ 	.word	index@(_Z18kernel_with_branchPi)
        /*0008*/ 	.word	0x0000000a


	//----- nvinfo : EIATTR_FRAME_SIZE
	.align		4
.L_1:
        /*000c*/ 	.byte	0x04, 0x11
        /*000e*/ 	.short	(.L_3 - .L_2)
	.align		4
.L_2:
        /*0010*/ 	.word	index@(_Z18kernel_with_branchPi)
        /*0014*/ 	.word	0x00000000


	//----- nvinfo : EIATTR_MIN_STACK_SIZE
	.align		4
.L_3:
        /*0018*/ 	.byte	0x04, 0x12
        /*001a*/ 	.short	(.L_5 - .L_4)
	.align		4
.L_4:
        /*001c*/ 	.word	index@(_Z18kernel_with_branchPi)
        /*0020*/ 	.word	0x00000000
.L_5:


//--------------------- .nv.compat                --------------------------
	.section	.nv.compat,"",@"SHT_CUDA_COMPAT_INFO"
	.align	4
        /*0000*/ 	.byte	0x02, 0x09, 0x00, 0x00, 0x02, 0x02, 0x01, 0x00, 0x02, 0x05, 0x05, 0x00, 0x03, 0x07, 0x01, 0x01
        /*0010*/ 	.byte	0x02, 0x03, 0x00, 0x00, 0x02, 0x06, 0x01, 0x00, 0x04, 0x0b, 0x08, 0x00, 0x09, 0x00, 0x00, 0x00
        /*0020*/ 	.byte	0x00, 0x00, 0x00, 0x00


//--------------------- .nv.info._Z18kernel_with_branchPi --------------------------
	.section	.nv.info._Z18kernel_with_branchPi,"",@"SHT_CUDA_INFO"
	.sectionflags	@""
	.align	4


	//----- nvinfo : EIATTR_CUDA_API_VERSION
	.align		4
        /*0000*/ 	.byte	0x04, 0x37
        /*0002*/ 	.short	(.L_7 - .L_6)
.L_6:
        /*0004*/ 	.word	0x00000082


	//----- nvinfo : EIATTR_KPARAM_INFO
	.align		4
.L_7:
        /*0008*/ 	.byte	0x04, 0x17
        /*000a*/ 	.short	(.L_9 - .L_8)
.L_8:
        /*000c*/ 	.word	0x00000000
        /*0010*/ 	.short	0x0000
        /*0012*/ 	.short	0x0000
        /*0014*/ 	.byte	0x00, 0xf5, 0x21, 0x00


	//----- nvinfo : EIATTR_SPARSE_MMA_MASK
	.align		4
.L_9:
        /*0018*/ 	.byte	0x03, 0x50
        /*001a*/ 	.short	0x0000


	//----- nvinfo : EIATTR_MAXREG_COUNT
	.align		4
        /*001c*/ 	.byte	0x03, 0x1b
        /*001e*/ 	.short	0x00ff


	//----- nvinfo : EIATTR_MERCURY_ISA_VERSION
	.align		4
        /*0020*/ 	.byte	0x03, 0x5f
        /*0022*/ 	.short	0x0101


	//----- nvinfo : EIATTR_VRC_CTA_INIT_COUNT
	.align		4
        /*0024*/ 	.byte	0x02, 0x4a
	.zero		1
	.zero		1


	//----- nvinfo : EIATTR_EXIT_INSTR_OFFSETS
	.align		4
        /*0028*/ 	.byte	0x04, 0x1c
        /*002a*/ 	.short	(.L_11 - .L_10)


	//   ....[0]....
.L_10:
        /*002c*/ 	.word	0x00000090


	//   ....[1]....
        /*0030*/ 	.word	0x000000d0


	//----- nvinfo : EIATTR_CBANK_PARAM_SIZE
	.align		4
.L_11:
        /*0034*/ 	.byte	0x03, 0x19
        /*0036*/ 	.short	0x0008


	//----- nvinfo : EIATTR_PARAM_CBANK
	.align		4
        /*0038*/ 	.byte	0x04, 0x0a
        /*003a*/ 	.short	(.L_13 - .L_12)
	.align		4
.L_12:
        /*003c*/ 	.word	index@(.nv.constant0._Z18kernel_with_branchPi)
        /*0040*/ 	.short	0x0380
        /*0042*/ 	.short	0x0008


	//----- nvinfo : EIATTR_SW_WAR
	.align		4
.L_13:
        /*0044*/ 	.byte	0x04, 0x36
        /*0046*/ 	.short	(.L_15 - .L_14)
.L_14:
        /*0048*/ 	.word	0x00000008
.L_15:


//--------------------- .nv.callgraph             --------------------------
	.section	.nv.callgraph,"",@"SHT_CUDA_CALLGRAPH"
	.align	4
	.sectionentsize	8
	.align		4
        /*0000*/ 	.word	0x00000000
	.align		4
        /*0004*/ 	.word	0xffffffff
	.align		4
        /*0008*/ 	.word	0x00000000
	.align		4
        /*000c*/ 	.word	0xfffffffe
	.align		4
        /*0010*/ 	.word	0x00000000
	.align		4
        /*0014*/ 	.word	0xfffffffd
	.align		4
        /*0018*/ 	.word	0x00000000
	.align		4
        /*001c*/ 	.word	0xfffffffc


//--------------------- .text._Z18kernel_with_branchPi --------------------------
	.section	.text._Z18kernel_with_branchPi,"ax",@progbits
	.align	128
        .global         _Z18kernel_with_branchPi
        .type           _Z18kernel_with_branchPi,@function
        .size           _Z18kernel_with_branchPi,(.L_x_1 - _Z18kernel_with_branchPi)
        .other          _Z18kernel_with_branchPi,@"STO_CUDA_ENTRY STV_DEFAULT"
_Z18kernel_with_branchPi:
.text._Z18kernel_with_branchPi:
[----:B------:R-:W-:Y:S01]  /*0000*/  LDC R1, c[0x0][0x37c] ;  /* 0x0000df00ff017b82 */ /* 0x000fe20000000800 */
[----:B------:R-:W0:Y:S01]  /*0010*/  S2R R5, SR_TID.X ;  /* 0x0000000000057919 */ /* 0x000e220000002100 */
[----:B------:R-:W1:Y:S01]  /*0020*/  LDCU.64 UR4, c[0x0][0x358] ;  /* 0x00006b00ff0477ac */ /* 0x000e620008000a00 */
[----:B0-----:R-:W-:-:S04]  /*0030*/  LOP3.LUT R0, R5, 0x1, RZ, 0xc0, !PT ;  /* 0x0000000105007812 */ /* 0x001fc800078ec0ff */
[----:B------:R-:W-:-:S13]  /*0040*/  ISETP.NE.U32.AND P0, PT, R0, 0x1, PT ;  /* 0x000000010000780c */ /* 0x000fda0003f05070 */
[----:B------:R-:W0:Y:S01]  /*0050*/  @P0 LDC.64 R2, c[0x0][0x380] ;  /* 0x0000e000ff020b82 */ /* 0x000e220000000a00 */
[----:B------:R-:W-:Y:S01]  /*0060*/  @P0 MOV R7, 0x1 ;  /* 0x0000000100070802 */ /* 0x000fe20000000f00 */
[----:B0-----:R-:W-:-:S05]  /*0070*/  @P0 IMAD.WIDE.U32 R2, R5, 0x4, R2 ;  /* 0x0000000405020825 */ /* 0x001fca00078e0002 */
[----:B-1----:R0:W-:Y:S01]  /*0080*/  @P0 STG.E desc[UR4][R2.64], R7 ;  /* 0x0000000702000986 */ /* 0x0021e2000c101904 */
[----:B------:R-:W-:Y:S05]  /*0090*/  @P0 EXIT ;  /* 0x000000000000094d */ /* 0x000fea0003800000 */
[----:B0-----:R-:W0:Y:S02]  /*00a0*/  LDC.64 R2, c[0x0][0x380] ;  /* 0x0000e000ff027b82 */ /* 0x001e240000000a00 */
[----:B0-----:R-:W-:-:S05]  /*00b0*/  IMAD.WIDE.U32 R2, R5, 0x4, R2 ;  /* 0x0000000405027825 */ /* 0x001fca00078e0002 */
[----:B------:R-:W-:Y:S01]  /*00c0*/  STG.E desc[UR4][R2.64], RZ ;  /* 0x000000ff02007986 */ /* 0x000fe2000c101904 */
[----:B------:R-:W-:Y:S05]  /*00d0*/  EXIT ;  /* 0x000000000000794d */ /* 0x000fea0003800000 */
.L_x_0:
[----:B------:R-:W-:-:S00]  /*00e0*/  BRA `(.L_x_0) ;  /* 0xfffffffc00fc7947 */ /* 0x000fc0000383ffff */
[----:B------:R-:W-:-:S00]  /*00f0*/  NOP ;  /* 0x0000000000007918 */ /* 0x000fc00000000000 */
        /* <DEDUP_REMOVED lines=8> */
.L_x_1:


//--------------------- .nv.shared.reserved.0     --------------------------
	.section	.nv.shared.reserved.0,"aw",@nobits
	.weak		__nv_reservedSMEM_offset_0_alias
	.size		__nv_reservedSMEM_offset_0_alias, 0, 64
	.other		__nv_reservedSMEM_offset_0_alias,@"STO_CUDA_RESERVED_SHARED STV_DEFAULT"
__nv_reservedSMEM_offset_0_alias:
	.zero		0
	.zero		64


//--------------------- .nv.constant0._Z18kernel_with_branchPi --------------------------
	.section	.nv.constant0._Z18kernel_with_branchPi,"a",@progbits
	.sectionflags	@""
	.align	4
.nv.constant0._Z18kernel_with_branchPi:
	.zero		904


//--------------------- SYMBOLS --------------------------

	.type		.nv.reservedSmem.offset0,@object
	.size		.nv.reservedSmem.offset0,0x4
